	.headerflags	@"EF_CUDA_TEXMODE_UNIFIED EF_CUDA_64BIT_ADDRESS EF_CUDA_ACCELERATORS EF_CUDA_SM90 EF_CUDA_VIRTUAL_SM(EF_CUDA_SM90)"
	.elftype	@"ET_EXEC"


//--------------------- .nv.info                  --------------------------
	.section	.nv.info,"",@"SHT_CUDA_INFO"
	.align	4


	//----- nvinfo : EIATTR_REGCOUNT
	.align		4
        /*0000*/ 	.byte	0x04, 0x2f
        /*0002*/ 	.short	(.L_1 - .L_0)
	.align		4
.L_0:
        /*0004*/ 	.word	index@(triton_poi_fused_convolution_mul_3)
        /*0008*/ 	.word	0x00000012


	//----- nvinfo : EIATTR_MIN_STACK_SIZE
	.align		4
.L_1:
        /*000c*/ 	.byte	0x04, 0x12
        /*000e*/ 	.short	(.L_3 - .L_2)
	.align		4
.L_2:
        /*0010*/ 	.word	index@(triton_poi_fused_convolution_mul_3)
        /*0014*/ 	.word	0x00000000


	//----- nvinfo : EIATTR_FRAME_SIZE
	.align		4
.L_3:
        /*0018*/ 	.byte	0x04, 0x11
        /*001a*/ 	.short	(.L_5 - .L_4)
	.align		4
.L_4:
        /*001c*/ 	.word	index@(triton_poi_fused_convolution_mul_3)
        /*0020*/ 	.word	0x00000000


	//----- nvinfo : EIATTR_MIN_STACK_SIZE
	.align		4
.L_5:
        /*0024*/ 	.byte	0x04, 0x12
        /*0026*/ 	.short	(.L_7 - .L_6)
	.align		4
.L_6:
        /*0028*/ 	.word	index@(triton_poi_fused_convolution_mul_3)
        /*002c*/ 	.word	0x00000000
.L_7:


//--------------------- .nv.info.triton_poi_fused_convolution_mul_3 --------------------------
	.section	.nv.info.triton_poi_fused_convolution_mul_3,"",@"SHT_CUDA_INFO"
	.sectionflags	@""
	.align	4


	//----- nvinfo : EIATTR_CUDA_API_VERSION
	.align		4
        /*0000*/ 	.byte	0x04, 0x37
        /*0002*/ 	.short	(.L_9 - .L_8)
.L_8:
        /*0004*/ 	.word	0x0000007c


	//----- nvinfo : EIATTR_KPARAM_INFO
	.align		4
.L_9:
        /*0008*/ 	.byte	0x04, 0x17
        /*000a*/ 	.short	(.L_11 - .L_10)
.L_10:
        /*000c*/ 	.word	0x00000000
        /*0010*/ 	.short	0x0004
        /*0012*/ 	.short	0x0020
        /*0014*/ 	.byte	0x00, 0xf0, 0x11, 0x00


	//----- nvinfo : EIATTR_KPARAM_INFO
	.align		4
.L_11:
        /*0018*/ 	.byte	0x04, 0x17
        /*001a*/ 	.short	(.L_13 - .L_12)
.L_12:
        /*001c*/ 	.word	0x00000000
        /*0020*/ 	.short	0x0003
        /*0022*/ 	.short	0x0018
        /*0024*/ 	.byte	0x00, 0xf4, 0x21, 0x00


	//----- nvinfo : EIATTR_KPARAM_INFO
	.align		4
.L_13:
        /*0028*/ 	.byte	0x04, 0x17
        /*002a*/ 	.short	(.L_15 - .L_14)
.L_14:
        /*002c*/ 	.word	0x00000000
        /*0030*/ 	.short	0x0002
        /*0032*/ 	.short	0x0010
        /*0034*/ 	.byte	0x00, 0xf4, 0x21, 0x00


	//----- nvinfo : EIATTR_KPARAM_INFO
	.align		4
.L_15:
        /*0038*/ 	.byte	0x04, 0x17
        /*003a*/ 	.short	(.L_17 - .L_16)
.L_16:
        /*003c*/ 	.word	0x00000000
        /*0040*/ 	.short	0x0001
        /*0042*/ 	.short	0x0008
        /*0044*/ 	.byte	0x00, 0xf4, 0x21, 0x00


	//----- nvinfo : EIATTR_KPARAM_INFO
	.align		4
.L_17:
        /*0048*/ 	.byte	0x04, 0x17
        /*004a*/ 	.short	(.L_19 - .L_18)
.L_18:
        /*004c*/ 	.word	0x00000000
        /*0050*/ 	.short	0x0000
        /*0052*/ 	.short	0x0000
        /*0054*/ 	.byte	0x00, 0xf4, 0x21, 0x00


	//----- nvinfo : EIATTR_SPARSE_MMA_MASK
	.align		4
.L_19:
        /*0058*/ 	.byte	0x03, 0x50
        /*005a*/ 	.short	0x0000


	//----- nvinfo : EIATTR_MAXREG_COUNT
	.align		4
        /*005c*/ 	.byte	0x03, 0x1b
        /*005e*/ 	.short	0x00ff


	//----- nvinfo : EIATTR_EXIT_INSTR_OFFSETS
	.align		4
        /*0060*/ 	.byte	0x04, 0x1c
        /*0062*/ 	.short	(.L_21 - .L_20)


	//   ....[0]....
.L_20:
        /*0064*/ 	.word	0x00000230


	//   ....[1]....
        /*0068*/ 	.word	0x00000250


	//----- nvinfo : EIATTR_REQNTID
	.align		4
.L_21:
        /*006c*/ 	.byte	0x04, 0x10
        /*006e*/ 	.short	(.L_23 - .L_22)
.L_22:
        /*0070*/ 	.word	0x00000080
        /*0074*/ 	.word	0x00000001
        /*0078*/ 	.word	0x00000001


	//----- nvinfo : EIATTR_CBANK_PARAM_SIZE
	.align		4
.L_23:
        /*007c*/ 	.byte	0x03, 0x19
        /*007e*/ 	.short	0x0024


	//----- nvinfo : EIATTR_PARAM_CBANK
	.align		4
        /*0080*/ 	.byte	0x04, 0x0a
        /*0082*/ 	.short	(.L_25 - .L_24)
	.align		4
.L_24:
        /*0084*/ 	.word	index@(.nv.constant0.triton_poi_fused_convolution_mul_3)
        /*0088*/ 	.short	0x0210
        /*008a*/ 	.short	0x0024


	//----- nvinfo : EIATTR_SW_WAR
	.align		4
.L_25:
        /*008c*/ 	.byte	0x04, 0x36
        /*008e*/ 	.short	(.L_27 - .L_26)
.L_26:
        /*0090*/ 	.word	0x00000008
.L_27:


//--------------------- .nv.callgraph             --------------------------
	.section	.nv.callgraph,"",@"SHT_CUDA_CALLGRAPH"
	.align	4
	.sectionentsize	8
	.align		4
        /*0000*/ 	.word	0x00000000
	.align		4
        /*0004*/ 	.word	0xffffffff
	.align		4
        /*0008*/ 	.word	0x00000000
	.align		4
        /*000c*/ 	.word	0xfffffffe
	.align		4
        /*0010*/ 	.word	0x00000000
	.align		4
        /*0014*/ 	.word	0xfffffffd
	.align		4
        /*0018*/ 	.word	0x00000000
	.align		4
        /*001c*/ 	.word	0xfffffffc


//--------------------- .text.triton_poi_fused_convolution_mul_3 --------------------------
	.section	.text.triton_poi_fused_convolution_mul_3,"ax",@progbits
	.align	128
        .global         triton_poi_fused_convolution_mul_3
        .type           triton_poi_fused_convolution_mul_3,@function
        .size           triton_poi_fused_convolution_mul_3,(.L_x_1 - triton_poi_fused_convolution_mul_3)
        .other          triton_poi_fused_convolution_mul_3,@"STO_CUDA_ENTRY STV_DEFAULT"
triton_poi_fused_convolution_mul_3:
.text.triton_poi_fused_convolution_mul_3:
[----:B------:R-:W0:Y:S02]  /*0000*/  LDC R1, c[0x0][0x28] ;  /* 0x00000a00ff017b82 */ /* 0x000e240000000800 */
[----:B------:R-:W1:Y:S01]  /*0010*/  S2R R0, SR_TID.X ;  /* 0x0000000000007919 */ /* 0x000e620000002100 */
[----:B------:R-:W-:Y:S02]  /*0020*/  CS2R R12, SRZ ;  /* 0x00000000000c7805 */ /* 0x000fe4000001ff00 */
[----:B------:R-:W-:Y:S01]  /*0030*/  CS2R R10, SRZ ;  /* 0x00000000000a7805 */ /* 0x000fe2000001ff00 */
[----:B------:R-:W-:Y:S01]  /*0040*/  ULDC.64 UR4, c[0x0][0x208] ;  /* 0x0000820000047ab9 */ /* 0x000fe20000000a00 */
[----:B------:R-:W2:Y:S01]  /*0050*/  S2R R5, SR_CTAID.X ;  /* 0x0000000000057919 */ /* 0x000ea20000002500 */
[----:B-1----:R-:W-:Y:S01]  /*0060*/  IMAD.SHL.U32 R0, R0, 0x2, RZ ;  /* 0x0000000200007824 */ /* 0x002fe200078e00ff */
[----:B--2---:R-:W-:-:S04]  /*0070*/  SHF.R.S32.HI R3, RZ, 0x17, R5 ;  /* 0x00000017ff037819 */ /* 0x004fc80000011405 */
[----:B------:R-:W-:Y:S02]  /*0080*/  LOP3.LUT R0, R0, 0xfe, RZ, 0xc0, !PT ;  /* 0x000000fe00007812 */ /* 0x000fe400078ec0ff */
[----:B------:R-:W-:-:S03]  /*0090*/  SGXT R3, R3, 0x1 ;  /* 0x000000010303781a */ /* 0x000fc60000000200 */
[----:B------:R-:W-:Y:S02]  /*00a0*/  IMAD R0, R5, 0x100, R0 ;  /* 0x0000010005007824 */ /* 0x000fe400078e0200 */
[----:B------:R-:W1:Y:S03]  /*00b0*/  LDC.64 R4, c[0x0][0x218] ;  /* 0x00008600ff047b82 */ /* 0x000e660000000a00 */
[----:B------:R-:W-:Y:S02]  /*00c0*/  LEA.HI R6, R3, R0, RZ, 0x4 ;  /* 0x0000000003067211 */ /* 0x000fe400078f20ff */
[----:B------:R-:W-:Y:S02]  /*00d0*/  ISETP.GE.AND P0, PT, R0, 0x100, PT ;  /* 0x000001000000780c */ /* 0x000fe40003f06270 */
[----:B------:R-:W-:Y:S01]  /*00e0*/  SHF.R.S32.HI R8, RZ, 0x4, R6 ;  /* 0x00000004ff087819 */ /* 0x000fe20000011406 */
[----:B------:R-:W2:Y:S03]  /*00f0*/  LDC.64 R2, c[0x0][0x210] ;  /* 0x00008400ff027b82 */ /* 0x000ea60000000a00 */
[----:B------:R-:W-:-:S04]  /*0100*/  LEA.HI R9, R8, R8, RZ, 0x2 ;  /* 0x0000000808097211 */ /* 0x000fc800078f10ff */
[----:B------:R-:W-:Y:S01]  /*0110*/  LOP3.LUT R9, R9, 0xfffffffc, RZ, 0xc0, !PT ;  /* 0xfffffffc09097812 */ /* 0x000fe200078ec0ff */
[----:B------:R-:W3:Y:S04]  /*0120*/  LDC.64 R6, c[0x0][0x220] ;  /* 0x00008800ff067b82 */ /* 0x000ee80000000a00 */
[----:B------:R-:W-:-:S04]  /*0130*/  IMAD.IADD R9, R8, 0x1, -R9 ;  /* 0x0000000108097824 */ /* 0x000fc800078e0a09 */
[----:B-1----:R-:W-:Y:S01]  /*0140*/  IMAD.WIDE R4, R9, 0x4, R4 ;  /* 0x0000000409047825 */ /* 0x002fe200078e0204 */
[----:B------:R-:W-:Y:S01]  /*0150*/  CS2R R14, SRZ ;  /* 0x00000000000e7805 */ /* 0x000fe2000001ff00 */
[----:B------:R-:W1:Y:S03]  /*0160*/  LDC.64 R8, c[0x0][0x228] ;  /* 0x00008a00ff087b82 */ /* 0x000e660000000a00 */
[----:B------:R-:W4:Y:S01]  /*0170*/  @!P0 LDG.E.EL R13, desc[UR4][R4.64] ;  /* 0x00000004040d8981 */ /* 0x000f22000c2e1900 */
[----:B--2---:R-:W-:-:S03]  /*0180*/  IMAD.WIDE R2, R0, 0x4, R2 ;  /* 0x0000000400027825 */ /* 0x004fc600078e0202 */
[----:B------:R1:W2:Y:S04]  /*0190*/  @!P0 LDG.E.EL R12, desc[UR4][R4.64] ;  /* 0x00000004040c8981 */ /* 0x0002a8000c2e1900 */
[----:B------:R-:W4:Y:S01]  /*01a0*/  @!P0 LDG.E.64 R10, desc[UR4][R2.64] ;  /* 0x00000004020a8981 */ /* 0x000f22000c1e1b00 */
[----:B---3--:R-:W-:-:S05]  /*01b0*/  IMAD.WIDE R6, R0, 0x4, R6 ;  /* 0x0000000400067825 */ /* 0x008fca00078e0206 */
[----:B------:R-:W3:Y:S01]  /*01c0*/  @!P0 LDG.E.64 R14, desc[UR4][R6.64] ;  /* 0x00000004060e8981 */ /* 0x000ee2000c1e1b00 */
[----:B-1----:R-:W-:-:S04]  /*01d0*/  IMAD.WIDE R4, R0, 0x4, R8 ;  /* 0x0000000400047825 */ /* 0x002fc800078e0208 */
[----:B----4-:R-:W-:Y:S01]  /*01e0*/  FADD R10, R13, R10 ;  /* 0x0000000a0d0a7221 */ /* 0x010fe20000000000 */
[----:B--2---:R-:W-:-:S05]  /*01f0*/  FADD R11, R12, R11 ;  /* 0x0000000b0c0b7221 */ /* 0x004fca0000000000 */
[----:B------:R1:W-:Y:S01]  /*0200*/  @!P0 STG.E.64 desc[UR4][R2.64], R10 ;  /* 0x0000000a02008986 */ /* 0x0003e2000c101b04 */
[----:B---3--:R-:W-:Y:S01]  /*0210*/  FMUL R14, R10, R14 ;  /* 0x0000000e0a0e7220 */ /* 0x008fe20000400000 */
[----:B------:R-:W-:Y:S01]  /*0220*/  FMUL R15, R11, R15 ;  /* 0x0000000f0b0f7220 */ /* 0x000fe20000400000 */
[----:B------:R-:W-:Y:S06]  /*0230*/  @P0 EXIT ;  /* 0x000000000000094d */ /* 0x000fec0003800000 */
[----:B------:R-:W-:Y:S01]  /*0240*/  STG.E.64 desc[UR4][R4.64], R14 ;  /* 0x0000000e04007986 */ /* 0x000fe2000c101b04 */
[----:B------:R-:W-:Y:S05]  /*0250*/  EXIT ;  /* 0x000000000000794d */ /* 0x000fea0003800000 */
.L_x_0:
[----:B------:R-:W-:-:S00]  /*0260*/  BRA `(.L_x_0) ;  /* 0xfffffffc00fc7947 */ /* 0x000fc0000383ffff */
[----:B------:R-:W-:-:S00]  /*0270*/  NOP ;  /* 0x0000000000007918 */ /* 0x000fc00000000000 */
        /* <DEDUP_REMOVED lines=8> */
.L_x_1:


//--------------------- .nv.constant0.triton_poi_fused_convolution_mul_3 --------------------------
	.section	.nv.constant0.triton_poi_fused_convolution_mul_3,"a",@progbits
	.sectionflags	@""
	.align	4
.nv.constant0.triton_poi_fused_convolution_mul_3:
	.zero		564
